//
// Generated by NVIDIA NVVM Compiler
//
// Compiler Build ID: CL-36424714
// Cuda compilation tools, release 13.0, V13.0.88
// Based on NVVM 20.0.0
//

.version 9.0
.target sm_100
.address_size 64

	// .globl	_Z10dataKernelPi

.visible .entry _Z10dataKernelPi(
	.param .u64 .ptr .align 1 _Z10dataKernelPi_param_0
)
{



}
	// .globl	_Z13monitorKernelPiS_
.visible .entry _Z13monitorKernelPiS_(
	.param .u64 .ptr .align 1 _Z13monitorKernelPiS__param_0,
	.param .u64 .ptr .align 1 _Z13monitorKernelPiS__param_1
)
{
	.reg .b32 	%r<2>;
	.reg .b64 	%rd<5>;

	ld.param.u64 	%rd1, [_Z13monitorKernelPiS__param_0];
	ld.param.u64 	%rd2, [_Z13monitorKernelPiS__param_1];
	cvta.to.global.u64 	%rd3, %rd1;
	cvta.to.global.u64 	%rd4, %rd2;
	ld.global.u32 	%r1, [%rd4];
	st.global.u32 	[%rd3], %r1;
	ret;

}


// ===== COMPILED SASS (sm_100) =====

	.target	sm_100

	.elftype	@"ET_EXEC"


//--------------------- .note.nv.tkinfo           --------------------------
	.section	.note.nv.tkinfo,"",@"SHT_NOTE"
	.sectionflags	@"SHF_NOTE_NV_TKINFO"
	.tkinfo
        /*0018*/ 	.word	0x00000002
        /*0030*/ 	.string	""
        /*0030*/ 	.string	"ptxas"
        /*0030*/ 	.string	"Cuda compilation tools, release 13.0, V13.0.88"
        /*0030*/ 	.string	"Build cuda_13.0.r13.0/compiler.36424714_0"
        /*0030*/ 	.string	"-arch sm_100 -m 64 "



//--------------------- .note.nv.cuinfo           --------------------------
	.section	.note.nv.cuinfo,"",@"SHT_NOTE"
	.sectionflags	@"SHF_NOTE_NV_CUINFO"
        /*0018*/ 	.short	0x0002
        /*001a*/ 	.short	0x0064
        /*001c*/ 	.short	0x0082
	.zero		2


//--------------------- .nv.info                  --------------------------
	.section	.nv.info,"",@"SHT_CUDA_INFO"
	.align	4


	//----- nvinfo : EIATTR_REGCOUNT
	.align		4
        /*0000*/ 	.byte	0x04, 0x2f
        /*0002*/ 	.short	(.L_1 - .L_0)
	.align		4
.L_0:
        /*0004*/ 	.word	index@(_Z10dataKernelPi)
        /*0008*/ 	.word	0x00000004


	//----- nvinfo : EIATTR_FRAME_SIZE
	.align		4
.L_1:
        /*000c*/ 	.byte	0x04, 0x11
        /*000e*/ 	.short	(.L_3 - .L_2)
	.align		4
.L_2:
        /*0010*/ 	.word	index@(_Z10dataKernelPi)
        /*0014*/ 	.word	0x00000000


	//----- nvinfo : EIATTR_REGCOUNT
	.align		4
.L_3:
        /*0018*/ 	.byte	0x04, 0x2f
        /*001a*/ 	.short	(.L_5 - .L_4)
	.align		4
.L_4:
        /*001c*/ 	.word	index@(_Z13monitorKernelPiS_)
        /*0020*/ 	.word	0x00000008


	//----- nvinfo : EIATTR_FRAME_SIZE
	.align		4
.L_5:
        /*0024*/ 	.byte	0x04, 0x11
        /*0026*/ 	.short	(.L_7 - .L_6)
	.align		4
.L_6:
        /*0028*/ 	.word	index@(_Z13monitorKernelPiS_)
        /*002c*/ 	.word	0x00000000


	//----- nvinfo : EIATTR_MIN_STACK_SIZE
	.align		4
.L_7:
        /*0030*/ 	.byte	0x04, 0x12
        /*0032*/ 	.short	(.L_9 - .L_8)
	.align		4
.L_8:
        /*0034*/ 	.word	index@(_Z13monitorKernelPiS_)
        /*0038*/ 	.word	0x00000000


	//----- nvinfo : EIATTR_MIN_STACK_SIZE
	.align		4
.L_9:
        /*003c*/ 	.byte	0x04, 0x12
        /*003e*/ 	.short	(.L_11 - .L_10)
	.align		4
.L_10:
        /*0040*/ 	.word	index@(_Z10dataKernelPi)
        /*0044*/ 	.word	0x00000000
.L_11:


//--------------------- .nv.compat                --------------------------
	.section	.nv.compat,"",@"SHT_CUDA_COMPAT_INFO"
	.align	4
        /*0000*/ 	.byte	0x02, 0x09, 0x00, 0x00, 0x02, 0x02, 0x01, 0x00, 0x02, 0x05, 0x05, 0x00, 0x03, 0x07, 0x01, 0x01
        /*0010*/ 	.byte	0x02, 0x03, 0x00, 0x00, 0x02, 0x06, 0x01, 0x00, 0x04, 0x0b, 0x08, 0x00, 0x09, 0x00, 0x00, 0x00
        /*0020*/ 	.byte	0x00, 0x00, 0x00, 0x00


//--------------------- .nv.info._Z13monitorKernelPiS_ --------------------------
	.section	.nv.info._Z13monitorKernelPiS_,"",@"SHT_CUDA_INFO"
	.sectionflags	@""
	.align	4


	//----- nvinfo : EIATTR_CUDA_API_VERSION
	.align		4
        /*0000*/ 	.byte	0x04, 0x37
        /*0002*/ 	.short	(.L_13 - .L_12)
.L_12:
        /*0004*/ 	.word	0x00000082


	//----- nvinfo : EIATTR_KPARAM_INFO
	.align		4
.L_13:
        /*0008*/ 	.byte	0x04, 0x17
        /*000a*/ 	.short	(.L_15 - .L_14)
.L_14:
        /*000c*/ 	.word	0x00000000
        /*0010*/ 	.short	0x0001
        /*0012*/ 	.short	0x0008
        /*0014*/ 	.byte	0x00, 0xf5, 0x21, 0x00


	//----- nvinfo : EIATTR_KPARAM_INFO
	.align		4
.L_15:
        /*0018*/ 	.byte	0x04, 0x17
        /*001a*/ 	.short	(.L_17 - .L_16)
.L_16:
        /*001c*/ 	.word	0x00000000
        /*0020*/ 	.short	0x0000
        /*0022*/ 	.short	0x0000
        /*0024*/ 	.byte	0x00, 0xf5, 0x21, 0x00


	//----- nvinfo : EIATTR_SPARSE_MMA_MASK
	.align		4
.L_17:
        /*0028*/ 	.byte	0x03, 0x50
        /*002a*/ 	.short	0x0000


	//----- nvinfo : EIATTR_MAXREG_COUNT
	.align		4
        /*002c*/ 	.byte	0x03, 0x1b
        /*002e*/ 	.short	0x00ff


	//----- nvinfo : EIATTR_MERCURY_ISA_VERSION
	.align		4
        /*0030*/ 	.byte	0x03, 0x5f
        /*0032*/ 	.short	0x0101


	//----- nvinfo : EIATTR_VRC_CTA_INIT_COUNT
	.align		4
        /*0034*/ 	.byte	0x02, 0x4a
	.zero		1
	.zero		1


	//----- nvinfo : EIATTR_EXIT_INSTR_OFFSETS
	.align		4
        /*0038*/ 	.byte	0x04, 0x1c
        /*003a*/ 	.short	(.L_19 - .L_18)


	//   ....[0]....
.L_18:
        /*003c*/ 	.word	0x00000060


	//----- nvinfo : EIATTR_CBANK_PARAM_SIZE
	.align		4
.L_19:
        /*0040*/ 	.byte	0x03, 0x19
        /*0042*/ 	.short	0x0010


	//----- nvinfo : EIATTR_PARAM_CBANK
	.align		4
        /*0044*/ 	.byte	0x04, 0x0a
        /*0046*/ 	.short	(.L_21 - .L_20)
	.align		4
.L_20:
        /*0048*/ 	.word	index@(.nv.constant0._Z13monitorKernelPiS_)
        /*004c*/ 	.short	0x0380
        /*004e*/ 	.short	0x0010


	//----- nvinfo : EIATTR_SW_WAR
	.align		4
.L_21:
        /*0050*/ 	.byte	0x04, 0x36
        /*0052*/ 	.short	(.L_23 - .L_22)
.L_22:
        /*0054*/ 	.word	0x00000008
.L_23:


//--------------------- .nv.info._Z10dataKernelPi --------------------------
	.section	.nv.info._Z10dataKernelPi,"",@"SHT_CUDA_INFO"
	.sectionflags	@""
	.align	4


	//----- nvinfo : EIATTR_CUDA_API_VERSION
	.align		4
        /*0000*/ 	.byte	0x04, 0x37
        /*0002*/ 	.short	(.L_25 - .L_24)
.L_24:
        /*0004*/ 	.word	0x00000082


	//----- nvinfo : EIATTR_KPARAM_INFO
	.align		4
.L_25:
        /*0008*/ 	.byte	0x04, 0x17
        /*000a*/ 	.short	(.L_27 - .L_26)
.L_26:
        /*000c*/ 	.word	0x00000000
        /*0010*/ 	.short	0x0000
        /*0012*/ 	.short	0x0000
        /*0014*/ 	.byte	0x00, 0xf5, 0x21, 0x00


	//----- nvinfo : EIATTR_SPARSE_MMA_MASK
	.align		4
.L_27:
        /*0018*/ 	.byte	0x03, 0x50
        /*001a*/ 	.short	0x0000


	//----- nvinfo : EIATTR_MAXREG_COUNT
	.align		4
        /*001c*/ 	.byte	0x03, 0x1b
        /*001e*/ 	.short	0x00ff


	//----- nvinfo : EIATTR_MERCURY_ISA_VERSION
	.align		4
        /*0020*/ 	.byte	0x03, 0x5f
        /*0022*/ 	.short	0x0101


	//----- nvinfo : EIATTR_VRC_CTA_INIT_COUNT
	.align		4
        /*0024*/ 	.byte	0x02, 0x4a
	.zero		1
	.zero		1


	//----- nvinfo : EIATTR_EXIT_INSTR_OFFSETS
	.align		4
        /*0028*/ 	.byte	0x04, 0x1c
        /*002a*/ 	.short	(.L_29 - .L_28)


	//   ....[0]....
.L_28:
        /*002c*/ 	.word	0x00000010


	//----- nvinfo : EIATTR_CBANK_PARAM_SIZE
	.align		4
.L_29:
        /*0030*/ 	.byte	0x03, 0x19
        /*0032*/ 	.short	0x0008


	//----- nvinfo : EIATTR_PARAM_CBANK
	.align		4
        /*0034*/ 	.byte	0x04, 0x0a
        /*0036*/ 	.short	(.L_31 - .L_30)
	.align		4
.L_30:
        /*0038*/ 	.word	index@(.nv.constant0._Z10dataKernelPi)
        /*003c*/ 	.short	0x0380
        /*003e*/ 	.short	0x0008


	//----- nvinfo : EIATTR_SW_WAR
	.align		4
.L_31:
        /*0040*/ 	.byte	0x04, 0x36
        /*0042*/ 	.short	(.L_33 - .L_32)
.L_32:
        /*0044*/ 	.word	0x00000008
.L_33:


//--------------------- .nv.callgraph             --------------------------
	.section	.nv.callgraph,"",@"SHT_CUDA_CALLGRAPH"
	.align	4
	.sectionentsize	8
	.align		4
        /*0000*/ 	.word	0x00000000
	.align		4
        /*0004*/ 	.word	0xffffffff
	.align		4
        /*0008*/ 	.word	0x00000000
	.align		4
        /*000c*/ 	.word	0xfffffffe
	.align		4
        /*0010*/ 	.word	0x00000000
	.align		4
        /*0014*/ 	.word	0xfffffffd
	.align		4
        /*0018*/ 	.word	0x00000000
	.align		4
        /*001c*/ 	.word	0xfffffffc


//--------------------- .text._Z13monitorKernelPiS_ --------------------------
	.section	.text._Z13monitorKernelPiS_,"ax",@progbits
	.align	128
        .global         _Z13monitorKernelPiS_
        .type           _Z13monitorKernelPiS_,@function
        .size           _Z13monitorKernelPiS_,(.L_x_2 - _Z13monitorKernelPiS_)
        .other          _Z13monitorKernelPiS_,@"STO_CUDA_ENTRY STV_DEFAULT"
_Z13monitorKernelPiS_:
.text._Z13monitorKernelPiS_:
[----:B------:R-:W-:Y:S08]  /*0000*/  LDC R1, c[0x0][0x37c] ;  /* 0x0000df00ff017b82 */ /* 0x000ff00000000800 */
[----:B------:R-:W0:Y:S01]  /*0010*/  LDC.64 R2, c[0x0][0x388] ;  /* 0x0000e200ff027b82 */ /* 0x000e220000000a00 */
[----:B------:R-:W0:Y:S02]  /*0020*/  LDCU.64 UR4, c[0x0][0x358] ;  /* 0x00006b00ff0477ac */ /* 0x000e240008000a00 */
[----:B0-----:R-:W2:Y:S05]  /*0030*/  LDG.E R3, desc[UR4][R2.64] ;  /* 0x0000000402037981 */ /* 0x001eaa000c1e1900 */
[----:B------:R-:W2:Y:S02]  /*0040*/  LDC.64 R4, c[0x0][0x380] ;  /* 0x0000e000ff047b82 */ /* 0x000ea40000000a00 */
[----:B--2---:R-:W-:Y:S01]  /*0050*/  STG.E desc[UR4][R4.64], R3 ;  /* 0x0000000304007986 */ /* 0x004fe2000c101904 */
[----:B------:R-:W-:Y:S05]  /*0060*/  EXIT ;  /* 0x000000000000794d */ /* 0x000fea0003800000 */
.L_x_0:
[----:B------:R-:W-:-:S00]  /*0070*/  BRA `(.L_x_0) ;  /* 0xfffffffc00fc7947 */ /* 0x000fc0000383ffff */
[----:B------:R-:W-:-:S00]  /*0080*/  NOP ;  /* 0x0000000000007918 */ /* 0x000fc00000000000 */
[----:B------:R-:W-:-:S00]  /*0090*/  NOP ;  /* 0x0000000000007918 */ /* 0x000fc00000000000 */
[----:B------:R-:W-:-:S00]  /*00a0*/  NOP ;  /* 0x0000000000007918 */ /* 0x000fc00000000000 */
[----:B------:R-:W-:-:S00]  /*00b0*/  NOP ;  /* 0x0000000000007918 */ /* 0x000fc00000000000 */
[----:B------:R-:W-:-:S00]  /*00c0*/  NOP ;  /* 0x0000000000007918 */ /* 0x000fc00000000000 */
[----:B------:R-:W-:-:S00]  /*00d0*/  NOP ;  /* 0x0000000000007918 */ /* 0x000fc00000000000 */
[----:B------:R-:W-:-:S00]  /*00e0*/  NOP ;  /* 0x0000000000007918 */ /* 0x000fc00000000000 */
[----:B------:R-:W-:-:S00]  /*00f0*/  NOP ;  /* 0x0000000000007918 */ /* 0x000fc00000000000 */
.L_x_2:


//--------------------- .text._Z10dataKernelPi    --------------------------
	.section	.text._Z10dataKernelPi,"ax",@progbits
	.align	128
        .global         _Z10dataKernelPi
        .type           _Z10dataKernelPi,@function
        .size           _Z10dataKernelPi,(.L_x_3 - _Z10dataKernelPi)
        .other          _Z10dataKernelPi,@"STO_CUDA_ENTRY STV_DEFAULT"
_Z10dataKernelPi:
.text._Z10dataKernelPi:
[----:B------:R-:W-:Y:S01]  /*0000*/  LDC R1, c[0x0][0x37c] ;  /* 0x0000df00ff017b82 */ /* 0x000fe20000000800 */
[----:B------:R-:W-:Y:S05]  /*0010*/  EXIT ;  /* 0x000000000000794d */ /* 0x000fea0003800000 */
.L_x_1:
        /* <DEDUP_REMOVED lines=14> */
.L_x_3:


//--------------------- .nv.shared.reserved.0     --------------------------
	.section	.nv.shared.reserved.0,"aw",@nobits
	.weak		__nv_reservedSMEM_offset_0_alias
	.size		__nv_reservedSMEM_offset_0_alias, 0, 64
	.other		__nv_reservedSMEM_offset_0_alias,@"STO_CUDA_RESERVED_SHARED STV_DEFAULT"
__nv_reservedSMEM_offset_0_alias:
	.zero		0
	.zero		64


//--------------------- .nv.constant0._Z13monitorKernelPiS_ --------------------------
	.section	.nv.constant0._Z13monitorKernelPiS_,"a",@progbits
	.sectionflags	@""
	.align	4
.nv.constant0._Z13monitorKernelPiS_:
	.zero		912


//--------------------- .nv.constant0._Z10dataKernelPi --------------------------
	.section	.nv.constant0._Z10dataKernelPi,"a",@progbits
	.sectionflags	@""
	.align	4
.nv.constant0._Z10dataKernelPi:
	.zero		904


//--------------------- SYMBOLS --------------------------

	.type		.nv.reservedSmem.offset0,@object
	.size		.nv.reservedSmem.offset0,0x4
